	.headerflags	@"EF_CUDA_TEXMODE_UNIFIED EF_CUDA_64BIT_ADDRESS EF_CUDA_ACCELERATORS EF_CUDA_SM90 EF_CUDA_VIRTUAL_SM(EF_CUDA_SM90)"
	.elftype	@"ET_EXEC"


//--------------------- .nv.info                  --------------------------
	.section	.nv.info,"",@"SHT_CUDA_INFO"
	.align	4


	//----- nvinfo : EIATTR_REGCOUNT
	.align		4
        /*0000*/ 	.byte	0x04, 0x2f
        /*0002*/ 	.short	(.L_1 - .L_0)
	.align		4
.L_0:
        /*0004*/ 	.word	index@(triton_poi_fused_convolution_17)
        /*0008*/ 	.word	0x0000001e


	//----- nvinfo : EIATTR_MIN_STACK_SIZE
	.align		4
.L_1:
        /*000c*/ 	.byte	0x04, 0x12
        /*000e*/ 	.short	(.L_3 - .L_2)
	.align		4
.L_2:
        /*0010*/ 	.word	index@(triton_poi_fused_convolution_17)
        /*0014*/ 	.word	0x00000000


	//----- nvinfo : EIATTR_FRAME_SIZE
	.align		4
.L_3:
        /*0018*/ 	.byte	0x04, 0x11
        /*001a*/ 	.short	(.L_5 - .L_4)
	.align		4
.L_4:
        /*001c*/ 	.word	index@(triton_poi_fused_convolution_17)
        /*0020*/ 	.word	0x00000000


	//----- nvinfo : EIATTR_MIN_STACK_SIZE
	.align		4
.L_5:
        /*0024*/ 	.byte	0x04, 0x12
        /*0026*/ 	.short	(.L_7 - .L_6)
	.align		4
.L_6:
        /*0028*/ 	.word	index@(triton_poi_fused_convolution_17)
        /*002c*/ 	.word	0x00000000
.L_7:


//--------------------- .nv.info.triton_poi_fused_convolution_17 --------------------------
	.section	.nv.info.triton_poi_fused_convolution_17,"",@"SHT_CUDA_INFO"
	.sectionflags	@""
	.align	4


	//----- nvinfo : EIATTR_CUDA_API_VERSION
	.align		4
        /*0000*/ 	.byte	0x04, 0x37
        /*0002*/ 	.short	(.L_9 - .L_8)
.L_8:
        /*0004*/ 	.word	0x0000007c


	//----- nvinfo : EIATTR_KPARAM_INFO
	.align		4
.L_9:
        /*0008*/ 	.byte	0x04, 0x17
        /*000a*/ 	.short	(.L_11 - .L_10)
.L_10:
        /*000c*/ 	.word	0x00000000
        /*0010*/ 	.short	0x0004
        /*0012*/ 	.short	0x001c
        /*0014*/ 	.byte	0x00, 0xf0, 0x11, 0x00


	//----- nvinfo : EIATTR_KPARAM_INFO
	.align		4
.L_11:
        /*0018*/ 	.byte	0x04, 0x17
        /*001a*/ 	.short	(.L_13 - .L_12)
.L_12:
        /*001c*/ 	.word	0x00000000
        /*0020*/ 	.short	0x0003
        /*0022*/ 	.short	0x0018
        /*0024*/ 	.byte	0x00, 0xf0, 0x11, 0x00


	//----- nvinfo : EIATTR_KPARAM_INFO
	.align		4
.L_13:
        /*0028*/ 	.byte	0x04, 0x17
        /*002a*/ 	.short	(.L_15 - .L_14)
.L_14:
        /*002c*/ 	.word	0x00000000
        /*0030*/ 	.short	0x0002
        /*0032*/ 	.short	0x0010
        /*0034*/ 	.byte	0x00, 0xf4, 0x21, 0x00


	//----- nvinfo : EIATTR_KPARAM_INFO
	.align		4
.L_15:
        /*0038*/ 	.byte	0x04, 0x17
        /*003a*/ 	.short	(.L_17 - .L_16)
.L_16:
        /*003c*/ 	.word	0x00000000
        /*0040*/ 	.short	0x0001
        /*0042*/ 	.short	0x0008
        /*0044*/ 	.byte	0x00, 0xf4, 0x21, 0x00


	//----- nvinfo : EIATTR_KPARAM_INFO
	.align		4
.L_17:
        /*0048*/ 	.byte	0x04, 0x17
        /*004a*/ 	.short	(.L_19 - .L_18)
.L_18:
        /*004c*/ 	.word	0x00000000
        /*0050*/ 	.short	0x0000
        /*0052*/ 	.short	0x0000
        /*0054*/ 	.byte	0x00, 0xf4, 0x21, 0x00


	//----- nvinfo : EIATTR_SPARSE_MMA_MASK
	.align		4
.L_19:
        /*0058*/ 	.byte	0x03, 0x50
        /*005a*/ 	.short	0x0000


	//----- nvinfo : EIATTR_MAXREG_COUNT
	.align		4
        /*005c*/ 	.byte	0x03, 0x1b
        /*005e*/ 	.short	0x00ff


	//----- nvinfo : EIATTR_EXIT_INSTR_OFFSETS
	.align		4
        /*0060*/ 	.byte	0x04, 0x1c
        /*0062*/ 	.short	(.L_21 - .L_20)


	//   ....[0]....
.L_20:
        /*0064*/ 	.word	0x00000440


	//   ....[1]....
        /*0068*/ 	.word	0x00000460


	//----- nvinfo : EIATTR_REQNTID
	.align		4
.L_21:
        /*006c*/ 	.byte	0x04, 0x10
        /*006e*/ 	.short	(.L_23 - .L_22)
.L_22:
        /*0070*/ 	.word	0x00000080
        /*0074*/ 	.word	0x00000001
        /*0078*/ 	.word	0x00000001


	//----- nvinfo : EIATTR_CBANK_PARAM_SIZE
	.align		4
.L_23:
        /*007c*/ 	.byte	0x03, 0x19
        /*007e*/ 	.short	0x0020


	//----- nvinfo : EIATTR_PARAM_CBANK
	.align		4
        /*0080*/ 	.byte	0x04, 0x0a
        /*0082*/ 	.short	(.L_25 - .L_24)
	.align		4
.L_24:
        /*0084*/ 	.word	index@(.nv.constant0.triton_poi_fused_convolution_17)
        /*0088*/ 	.short	0x0210
        /*008a*/ 	.short	0x0020


	//----- nvinfo : EIATTR_SW_WAR
	.align		4
.L_25:
        /*008c*/ 	.byte	0x04, 0x36
        /*008e*/ 	.short	(.L_27 - .L_26)
.L_26:
        /*0090*/ 	.word	0x00000008
.L_27:


//--------------------- .nv.callgraph             --------------------------
	.section	.nv.callgraph,"",@"SHT_CUDA_CALLGRAPH"
	.align	4
	.sectionentsize	8
	.align		4
        /*0000*/ 	.word	0x00000000
	.align		4
        /*0004*/ 	.word	0xffffffff
	.align		4
        /*0008*/ 	.word	0x00000000
	.align		4
        /*000c*/ 	.word	0xfffffffe
	.align		4
        /*0010*/ 	.word	0x00000000
	.align		4
        /*0014*/ 	.word	0xfffffffd
	.align		4
        /*0018*/ 	.word	0x00000000
	.align		4
        /*001c*/ 	.word	0xfffffffc


//--------------------- .text.triton_poi_fused_convolution_17 --------------------------
	.section	.text.triton_poi_fused_convolution_17,"ax",@progbits
	.align	128
        .global         triton_poi_fused_convolution_17
        .type           triton_poi_fused_convolution_17,@function
        .size           triton_poi_fused_convolution_17,(.L_x_1 - triton_poi_fused_convolution_17)
        .other          triton_poi_fused_convolution_17,@"STO_CUDA_ENTRY STV_DEFAULT"
triton_poi_fused_convolution_17:
.text.triton_poi_fused_convolution_17:
[----:B------:R-:W0:Y:S01]  /*0000*/  LDC R1, c[0x0][0x28] ;  /* 0x00000a00ff017b82 */ /* 0x000e220000000800 */
[----:B------:R-:W1:Y:S07]  /*0010*/  S2R R23, SR_CTAID.Y ;  /* 0x0000000000177919 */ /* 0x000e6e0000002600 */
[----:B------:R-:W2:Y:S01]  /*0020*/  LDC.64 R6, c[0x0][0x210] ;  /* 0x00008400ff067b82 */ /* 0x000ea20000000a00 */
[----:B------:R-:W-:Y:S01]  /*0030*/  ULDC.64 UR4, c[0x0][0x208] ;  /* 0x0000820000047ab9 */ /* 0x000fe20000000a00 */
[----:B------:R-:W3:Y:S01]  /*0040*/  S2R R16, SR_TID.X ;  /* 0x0000000000107919 */ /* 0x000ee20000002100 */
[----:B------:R-:W4:Y:S05]  /*0050*/  S2R R11, SR_CTAID.X ;  /* 0x00000000000b7919 */ /* 0x000f2a0000002500 */
[----:B------:R-:W5:Y:S08]  /*0060*/  LDC.64 R4, c[0x0][0x218] ;  /* 0x00008600ff047b82 */ /* 0x000f700000000a00 */
[----:B------:R-:W2:Y:S01]  /*0070*/  LDC.64 R18, c[0x0][0x220] ;  /* 0x00008800ff127b82 */ /* 0x000ea20000000a00 */
[----:B-1----:R-:W-:-:S02]  /*0080*/  SHF.R.S32.HI R3, RZ, 0x1d, R23 ;  /* 0x0000001dff037819 */ /* 0x002fc40000011417 */
[----:B------:R-:W-:Y:S02]  /*0090*/  SHF.L.U32 R0, R23, 0x2, RZ ;  /* 0x0000000217007819 */ /* 0x000fe400000006ff */
[----:B------:R-:W-:Y:S02]  /*00a0*/  SGXT R3, R3, 0x1 ;  /* 0x000000010303781a */ /* 0x000fe40000000200 */
[----:B---3--:R-:W-:Y:S02]  /*00b0*/  LOP3.LUT R16, R16, 0x7f, RZ, 0xc0, !PT ;  /* 0x0000007f10107812 */ /* 0x008fe400078ec0ff */
[----:B------:R-:W-:Y:S02]  /*00c0*/  LEA.HI R3, R3, R0, RZ, 0x8 ;  /* 0x0000000003037211 */ /* 0x000fe400078f40ff */
[----:B----4-:R-:W-:Y:S02]  /*00d0*/  LEA R16, R11, R16, 0x8 ;  /* 0x000000100b107211 */ /* 0x010fe400078e40ff */
[----:B------:R-:W-:-:S02]  /*00e0*/  CS2R R10, SRZ ;  /* 0x00000000000a7805 */ /* 0x000fc4000001ff00 */
[----:B------:R-:W-:Y:S02]  /*00f0*/  LOP3.LUT R9, R3, 0xffffff00, RZ, 0xc0, !PT ;  /* 0xffffff0003097812 */ /* 0x000fe400078ec0ff */
[----:B------:R-:W-:Y:S02]  /*0100*/  SHF.R.S32.HI R3, RZ, 0x8, R3 ;  /* 0x00000008ff037819 */ /* 0x000fe40000011403 */
[----:B------:R-:W-:Y:S02]  /*0110*/  IADD3 R0, R0, -R9, RZ ;  /* 0x8000000900007210 */ /* 0x000fe40007ffe0ff */
[----:B------:R-:W-:Y:S02]  /*0120*/  CS2R R8, SRZ ;  /* 0x0000000000087805 */ /* 0x000fe4000001ff00 */
[----:B------:R-:W-:Y:S01]  /*0130*/  ISETP.GE.AND P0, PT, R16, 0xe1, PT ;  /* 0x000000e11000780c */ /* 0x000fe20003f06270 */
[----:B------:R-:W-:Y:S02]  /*0140*/  IMAD R3, R3, 0xe100, R0 ;  /* 0x0000e10003037824 */ /* 0x000fe400078e0200 */
[----:B-----5:R-:W-:-:S03]  /*0150*/  IMAD.WIDE R12, R0, 0x4, R4 ;  /* 0x00000004000c7825 */ /* 0x020fc600078e0204 */
[C---:B------:R-:W-:Y:S01]  /*0160*/  LEA R21, R16.reuse, R3, 0x8 ;  /* 0x0000000310157211 */ /* 0x040fe200078e40ff */
[----:B------:R-:W-:Y:S01]  /*0170*/  VIADD R3, R16, 0x80 ;  /* 0x0000008010037836 */ /* 0x000fe20000000000 */
[----:B------:R-:W-:Y:S01]  /*0180*/  CS2R R4, SRZ ;  /* 0x0000000000047805 */ /* 0x000fe2000001ff00 */
[----:B------:R-:W3:Y:S01]  /*0190*/  LDG.E.EL.128 R12, desc[UR4][R12.64] ;  /* 0x000000040c0c7981 */ /* 0x000ee2000c2e1d00 */
[----:B------:R-:W-:Y:S01]  /*01a0*/  IADD3 R25, R21, 0x8000, RZ ;  /* 0x0000800015197810 */ /* 0x000fe20007ffe0ff */
[----:B--2---:R-:W-:Y:S01]  /*01b0*/  IMAD.WIDE R20, R21, 0x4, R6 ;  /* 0x0000000415147825 */ /* 0x004fe200078e0206 */
[----:B------:R-:W-:-:S03]  /*01c0*/  ISETP.GE.AND P1, PT, R3, 0xe1, PT ;  /* 0x000000e10300780c */ /* 0x000fc60003f26270 */
[----:B------:R-:W-:Y:S01]  /*01d0*/  IMAD.WIDE R24, R25, 0x4, R6 ;  /* 0x0000000419187825 */ /* 0x000fe200078e0206 */
[----:B------:R-:W-:Y:S01]  /*01e0*/  CS2R R6, SRZ ;  /* 0x0000000000067805 */ /* 0x000fe2000001ff00 */
[----:B------:R1:W3:Y:S08]  /*01f0*/  @!P0 LDG.E.EL.128 R8, desc[UR4][R20.64] ;  /* 0x0000000414088981 */ /* 0x0002f0000c2e1d00 */
[----:B------:R-:W2:Y:S01]  /*0200*/  @!P1 LDG.E.EL.128 R4, desc[UR4][R24.64] ;  /* 0x0000000418049981 */ /* 0x000ea2000c2e1d00 */
[----:B------:R-:W-:-:S02]  /*0210*/  IMAD R0, R23, 0x384, RZ ;  /* 0x0000038417007824 */ /* 0x000fc400078e02ff */
[----:B------:R-:W-:-:S03]  /*0220*/  IMAD R23, R23, 0x384, R16 ;  /* 0x0000038417177824 */ /* 0x000fc600078e0210 */
[----:B------:R-:W-:Y:S01]  /*0230*/  IADD3 R2, R0, 0xe1, RZ ;  /* 0x000000e100027810 */ /* 0x000fe20007ffe0ff */
[----:B-1----:R-:W-:Y:S01]  /*0240*/  VIADD R20, R0, 0x2a3 ;  /* 0x000002a300147836 */ /* 0x002fe20000000000 */
[----:B------:R-:W-:Y:S02]  /*0250*/  IADD3 R22, R0, 0x1c2, RZ ;  /* 0x000001c200167810 */ /* 0x000fe40007ffe0ff */
[----:B------:R-:W-:Y:S02]  /*0260*/  IADD3 R21, R16, R2, RZ ;  /* 0x0000000210157210 */ /* 0x000fe40007ffe0ff */
[----:B------:R-:W-:Y:S01]  /*0270*/  IADD3 R27, R23, 0x80, RZ ;  /* 0x00000080171b7810 */ /* 0x000fe20007ffe0ff */
[----:B------:R-:W-:Y:S01]  /*0280*/  IMAD.IADD R2, R3, 0x1, R2 ;  /* 0x0000000103027824 */ /* 0x000fe200078e0202 */
[----:B------:R-:W-:Y:S02]  /*0290*/  IADD3 R17, R16, R22, RZ ;  /* 0x0000001610117210 */ /* 0x000fe40007ffe0ff */
[----:B------:R-:W-:-:S02]  /*02a0*/  IADD3 R0, R3, R22, RZ ;  /* 0x0000001603007210 */ /* 0x000fc40007ffe0ff */
[----:B------:R-:W-:Y:S02]  /*02b0*/  IADD3 R16, R16, R20, RZ ;  /* 0x0000001410107210 */ /* 0x000fe40007ffe0ff */
[----:B------:R-:W-:Y:S01]  /*02c0*/  IADD3 R3, R3, R20, RZ ;  /* 0x0000001403037210 */ /* 0x000fe20007ffe0ff */
[----:B---3--:R-:W-:Y:S01]  /*02d0*/  FADD R8, R12, R8 ;  /* 0x000000080c087221 */ /* 0x008fe20000000000 */
[----:B------:R-:W-:Y:S01]  /*02e0*/  FADD R9, R13, R9 ;  /* 0x000000090d097221 */ /* 0x000fe20000000000 */
[----:B------:R-:W-:Y:S01]  /*02f0*/  FADD R10, R14, R10 ;  /* 0x0000000a0e0a7221 */ /* 0x000fe20000000000 */
[----:B------:R-:W-:Y:S01]  /*0300*/  FADD R11, R15, R11 ;  /* 0x0000000b0f0b7221 */ /* 0x000fe20000000000 */
[----:B--2---:R-:W-:Y:S01]  /*0310*/  FADD R4, R12, R4 ;  /* 0x000000040c047221 */ /* 0x004fe20000000000 */
[----:B------:R-:W-:Y:S01]  /*0320*/  FADD R5, R13, R5 ;  /* 0x000000050d057221 */ /* 0x000fe20000000000 */
[----:B------:R-:W-:Y:S01]  /*0330*/  FADD R24, R14, R6 ;  /* 0x000000060e187221 */ /* 0x000fe20000000000 */
[----:B------:R-:W-:Y:S01]  /*0340*/  FADD R25, R15, R7 ;  /* 0x000000070f197221 */ /* 0x000fe20000000000 */
[----:B0-----:R-:W-:-:S04]  /*0350*/  IMAD.WIDE R6, R23, 0x4, R18 ;  /* 0x0000000417067825 */ /* 0x001fc800078e0212 */
[----:B------:R-:W-:-:S04]  /*0360*/  IMAD.WIDE R12, R21, 0x4, R18 ;  /* 0x00000004150c7825 */ /* 0x000fc800078e0212 */
[--C-:B------:R-:W-:Y:S01]  /*0370*/  IMAD.WIDE R20, R27, 0x4, R18.reuse ;  /* 0x000000041b147825 */ /* 0x100fe200078e0212 */
[----:B------:R0:W-:Y:S03]  /*0380*/  @!P0 STG.E desc[UR4][R6.64], R8 ;  /* 0x0000000806008986 */ /* 0x0001e6000c101904 */
[--C-:B------:R-:W-:Y:S01]  /*0390*/  IMAD.WIDE R22, R2, 0x4, R18.reuse ;  /* 0x0000000402167825 */ /* 0x100fe200078e0212 */
[----:B------:R0:W-:Y:S03]  /*03a0*/  @!P1 STG.E desc[UR4][R20.64], R4 ;  /* 0x0000000414009986 */ /* 0x0001e6000c101904 */
[--C-:B------:R-:W-:Y:S01]  /*03b0*/  IMAD.WIDE R14, R17, 0x4, R18.reuse ;  /* 0x00000004110e7825 */ /* 0x100fe200078e0212 */
[----:B------:R0:W-:Y:S03]  /*03c0*/  @!P0 STG.E desc[UR4][R12.64], R9 ;  /* 0x000000090c008986 */ /* 0x0001e6000c101904 */
[--C-:B------:R-:W-:Y:S01]  /*03d0*/  IMAD.WIDE R26, R0, 0x4, R18.reuse ;  /* 0x00000004001a7825 */ /* 0x100fe200078e0212 */
[----:B------:R0:W-:Y:S03]  /*03e0*/  @!P1 STG.E desc[UR4][R22.64], R5 ;  /* 0x0000000516009986 */ /* 0x0001e6000c101904 */
[--C-:B------:R-:W-:Y:S01]  /*03f0*/  IMAD.WIDE R16, R16, 0x4, R18.reuse ;  /* 0x0000000410107825 */ /* 0x100fe200078e0212 */
[----:B------:R0:W-:Y:S04]  /*0400*/  @!P0 STG.E desc[UR4][R14.64], R10 ;  /* 0x0000000a0e008986 */ /* 0x0001e8000c101904 */
[----:B------:R0:W-:Y:S01]  /*0410*/  @!P1 STG.E desc[UR4][R26.64], R24 ;  /* 0x000000181a009986 */ /* 0x0001e2000c101904 */
[----:B------:R-:W-:-:S03]  /*0420*/  IMAD.WIDE R18, R3, 0x4, R18 ;  /* 0x0000000403127825 */ /* 0x000fc600078e0212 */
[----:B------:R0:W-:Y:S02]  /*0430*/  @!P0 STG.E desc[UR4][R16.64], R11 ;  /* 0x0000000b10008986 */ /* 0x0001e4000c101904 */
[----:B0-----:R-:W-:Y:S05]  /*0440*/  @P1 EXIT ;  /* 0x000000000000194d */ /* 0x001fea0003800000 */
[----:B------:R-:W-:Y:S01]  /*0450*/  STG.E desc[UR4][R18.64], R25 ;  /* 0x0000001912007986 */ /* 0x000fe2000c101904 */
[----:B------:R-:W-:Y:S05]  /*0460*/  EXIT ;  /* 0x000000000000794d */ /* 0x000fea0003800000 */
.L_x_0:
[----:B------:R-:W-:-:S00]  /*0470*/  BRA `(.L_x_0) ;  /* 0xfffffffc00fc7947 */ /* 0x000fc0000383ffff */
[----:B------:R-:W-:-:S00]  /*0480*/  NOP ;  /* 0x0000000000007918 */ /* 0x000fc00000000000 */
[----:B------:R-:W-:-:S00]  /*0490*/  NOP ;  /* 0x0000000000007918 */ /* 0x000fc00000000000 */
[----:B------:R-:W-:-:S00]  /*04a0*/  NOP ;  /* 0x0000000000007918 */ /* 0x000fc00000000000 */
[----:B------:R-:W-:-:S00]  /*04b0*/  NOP ;  /* 0x0000000000007918 */ /* 0x000fc00000000000 */
[----:B------:R-:W-:-:S00]  /*04c0*/  NOP ;  /* 0x0000000000007918 */ /* 0x000fc00000000000 */
[----:B------:R-:W-:-:S00]  /*04d0*/  NOP ;  /* 0x0000000000007918 */ /* 0x000fc00000000000 */
[----:B------:R-:W-:-:S00]  /*04e0*/  NOP ;  /* 0x0000000000007918 */ /* 0x000fc00000000000 */
[----:B------:R-:W-:-:S00]  /*04f0*/  NOP ;  /* 0x0000000000007918 */ /* 0x000fc00000000000 */
.L_x_1:


//--------------------- .nv.constant0.triton_poi_fused_convolution_17 --------------------------
	.section	.nv.constant0.triton_poi_fused_convolution_17,"a",@progbits
	.sectionflags	@""
	.align	4
.nv.constant0.triton_poi_fused_convolution_17:
	.zero		560
